//
// Generated by NVIDIA NVVM Compiler
//
// Compiler Build ID: CL-36424714
// Cuda compilation tools, release 13.0, V13.0.88
// Based on NVVM 20.0.0
//

.version 9.0
.target sm_100
.address_size 64

	// .globl	_Z3msgPi
.extern .func  (.param .b32 func_retval0) vprintf
(
	.param .b64 vprintf_param_0,
	.param .b64 vprintf_param_1
)
;
.global .align 1 .b8 $str[22] = {105, 110, 100, 101, 120, 58, 32, 37, 100, 44, 32, 118, 97, 108, 117, 101, 58, 32, 37, 100, 10};

.visible .entry _Z3msgPi(
	.param .u64 .ptr .align 1 _Z3msgPi_param_0
)
{
	.local .align 8 .b8 	__local_depot0[8];
	.reg .b64 	%SP;
	.reg .b64 	%SPL;
	.reg .b32 	%r<5>;
	.reg .b64 	%rd<9>;

	mov.u64 	%SPL, __local_depot0;
	cvta.local.u64 	%SP, %SPL;
	ld.param.u64 	%rd1, [_Z3msgPi_param_0];
	cvta.to.global.u64 	%rd2, %rd1;
	add.u64 	%rd3, %SP, 0;
	add.u64 	%rd4, %SPL, 0;
	mov.u32 	%r1, %tid.x;
	mul.wide.u32 	%rd5, %r1, 4;
	add.s64 	%rd6, %rd2, %rd5;
	ld.global.u32 	%r2, [%rd6];
	st.local.v2.u32 	[%rd4], {%r1, %r2};
	mov.u64 	%rd7, $str;
	cvta.global.u64 	%rd8, %rd7;
	{ // callseq 0, 0
	.param .b64 param0;
	st.param.b64 	[param0], %rd8;
	.param .b64 param1;
	st.param.b64 	[param1], %rd3;
	.param .b32 retval0;
	call.uni (retval0), 
	vprintf, 
	(
	param0, 
	param1
	);
	ld.param.b32 	%r3, [retval0];
	} // callseq 0
	ret;

}


// ===== COMPILED SASS (sm_100) =====

	.target	sm_100

	.elftype	@"ET_EXEC"


//--------------------- .note.nv.tkinfo           --------------------------
	.section	.note.nv.tkinfo,"",@"SHT_NOTE"
	.sectionflags	@"SHF_NOTE_NV_TKINFO"
	.tkinfo
        /*0018*/ 	.word	0x00000002
        /*0030*/ 	.string	""
        /*0030*/ 	.string	"ptxas"
        /*0030*/ 	.string	"Cuda compilation tools, release 13.0, V13.0.88"
        /*0030*/ 	.string	"Build cuda_13.0.r13.0/compiler.36424714_0"
        /*0030*/ 	.string	"-arch sm_100 -m 64 "



//--------------------- .note.nv.cuinfo           --------------------------
	.section	.note.nv.cuinfo,"",@"SHT_NOTE"
	.sectionflags	@"SHF_NOTE_NV_CUINFO"
        /*0018*/ 	.short	0x0002
        /*001a*/ 	.short	0x0064
        /*001c*/ 	.short	0x0082
	.zero		2


//--------------------- .nv.info                  --------------------------
	.section	.nv.info,"",@"SHT_CUDA_INFO"
	.align	4


	//----- nvinfo : EIATTR_REGCOUNT
	.align		4
        /*0000*/ 	.byte	0x04, 0x2f
        /*0002*/ 	.short	(.L_2 - .L_1)
	.align		4
.L_1:
        /*0004*/ 	.word	index@(_Z3msgPi)
        /*0008*/ 	.word	0x00000018


	//----- nvinfo : EIATTR_FRAME_SIZE
	.align		4
.L_2:
        /*000c*/ 	.byte	0x04, 0x11
        /*000e*/ 	.short	(.L_4 - .L_3)
	.align		4
.L_3:
        /*0010*/ 	.word	index@(_Z3msgPi)
        /*0014*/ 	.word	0x00000008


	//----- nvinfo : EIATTR_MIN_STACK_SIZE
	.align		4
.L_4:
        /*0018*/ 	.byte	0x04, 0x12
        /*001a*/ 	.short	(.L_6 - .L_5)
	.align		4
.L_5:
        /*001c*/ 	.word	index@(_Z3msgPi)
        /*0020*/ 	.word	0x00000008
.L_6:


//--------------------- .nv.compat                --------------------------
	.section	.nv.compat,"",@"SHT_CUDA_COMPAT_INFO"
	.align	4
        /*0000*/ 	.byte	0x02, 0x09, 0x00, 0x00, 0x02, 0x02, 0x01, 0x00, 0x02, 0x05, 0x05, 0x00, 0x03, 0x07, 0x01, 0x01
        /*0010*/ 	.byte	0x02, 0x03, 0x00, 0x00, 0x02, 0x06, 0x01, 0x00, 0x04, 0x0b, 0x08, 0x00, 0x09, 0x00, 0x00, 0x00
        /*0020*/ 	.byte	0x00, 0x00, 0x00, 0x00


//--------------------- .nv.info._Z3msgPi         --------------------------
	.section	.nv.info._Z3msgPi,"",@"SHT_CUDA_INFO"
	.sectionflags	@""
	.align	4


	//----- nvinfo : EIATTR_CUDA_API_VERSION
	.align		4
        /*0000*/ 	.byte	0x04, 0x37
        /*0002*/ 	.short	(.L_8 - .L_7)
.L_7:
        /*0004*/ 	.word	0x00000082


	//----- nvinfo : EIATTR_KPARAM_INFO
	.align		4
.L_8:
        /*0008*/ 	.byte	0x04, 0x17
        /*000a*/ 	.short	(.L_10 - .L_9)
.L_9:
        /*000c*/ 	.word	0x00000000
        /*0010*/ 	.short	0x0000
        /*0012*/ 	.short	0x0000
        /*0014*/ 	.byte	0x00, 0xf5, 0x21, 0x00


	//----- nvinfo : EIATTR_SPARSE_MMA_MASK
	.align		4
.L_10:
        /*0018*/ 	.byte	0x03, 0x50
        /*001a*/ 	.short	0x0000


	//----- nvinfo : EIATTR_MAXREG_COUNT
	.align		4
        /*001c*/ 	.byte	0x03, 0x1b
        /*001e*/ 	.short	0x00ff


	//----- nvinfo : EIATTR_EXTERNS
	.align		4
        /*0020*/ 	.byte	0x04, 0x0f
        /*0022*/ 	.short	(.L_12 - .L_11)


	//   ....[0]....
	.align		4
.L_11:
        /*0024*/ 	.word	index@(vprintf)


	//----- nvinfo : EIATTR_MERCURY_ISA_VERSION
	.align		4
.L_12:
        /*0028*/ 	.byte	0x03, 0x5f
        /*002a*/ 	.short	0x0101


	//----- nvinfo : EIATTR_VRC_CTA_INIT_COUNT
	.align		4
        /*002c*/ 	.byte	0x02, 0x4a
	.zero		1
	.zero		1


	//----- nvinfo : EIATTR_SYSCALL_OFFSETS
	.align		4
        /*0030*/ 	.byte	0x04, 0x46
        /*0032*/ 	.short	(.L_14 - .L_13)


	//   ....[0]....
.L_13:
        /*0034*/ 	.word	0x00000120


	//----- nvinfo : EIATTR_EXIT_INSTR_OFFSETS
	.align		4
.L_14:
        /*0038*/ 	.byte	0x04, 0x1c
        /*003a*/ 	.short	(.L_16 - .L_15)


	//   ....[0]....
.L_15:
        /*003c*/ 	.word	0x00000130


	//----- nvinfo : EIATTR_CBANK_PARAM_SIZE
	.align		4
.L_16:
        /*0040*/ 	.byte	0x03, 0x19
        /*0042*/ 	.short	0x0008


	//----- nvinfo : EIATTR_PARAM_CBANK
	.align		4
        /*0044*/ 	.byte	0x04, 0x0a
        /*0046*/ 	.short	(.L_18 - .L_17)
	.align		4
.L_17:
        /*0048*/ 	.word	index@(.nv.constant0._Z3msgPi)
        /*004c*/ 	.short	0x0380
        /*004e*/ 	.short	0x0008


	//----- nvinfo : EIATTR_SW_WAR
	.align		4
.L_18:
        /*0050*/ 	.byte	0x04, 0x36
        /*0052*/ 	.short	(.L_20 - .L_19)
.L_19:
        /*0054*/ 	.word	0x00000008
.L_20:


//--------------------- .nv.callgraph             --------------------------
	.section	.nv.callgraph,"",@"SHT_CUDA_CALLGRAPH"
	.align	4
	.sectionentsize	8
	.align		4
        /*0000*/ 	.word	0x00000000
	.align		4
        /*0004*/ 	.word	0xffffffff
	.align		4
        /*0008*/ 	.word	index@(_Z3msgPi)
	.align		4
        /*000c*/ 	.word	index@(vprintf)
	.align		4
        /*0010*/ 	.word	0x00000000
	.align		4
        /*0014*/ 	.word	0xfffffffe
	.align		4
        /*0018*/ 	.word	0x00000000
	.align		4
        /*001c*/ 	.word	0xfffffffd
	.align		4
        /*0020*/ 	.word	0x00000000
	.align		4
        /*0024*/ 	.word	0xfffffffc


//--------------------- .nv.constant4             --------------------------
	.section	.nv.constant4,"a",@progbits
	.align	8
	.align		8
.nv.constant4:
        /*0000*/ 	.dword	vprintf
	.align		8
        /*0008*/ 	.dword	$str


//--------------------- .text._Z3msgPi            --------------------------
	.section	.text._Z3msgPi,"ax",@progbits
	.align	128
        .global         _Z3msgPi
        .type           _Z3msgPi,@function
        .size           _Z3msgPi,(.L_x_2 - _Z3msgPi)
        .other          _Z3msgPi,@"STO_CUDA_ENTRY STV_DEFAULT"
_Z3msgPi:
.text._Z3msgPi:
[----:B------:R-:W0:Y:S01]  /*0000*/  LDC R1, c[0x0][0x37c] ;  /* 0x0000df00ff017b82 */ /* 0x000e220000000800 */
[----:B------:R-:W1:Y:S07]  /*0010*/  S2R R10, SR_TID.X ;  /* 0x00000000000a7919 */ /* 0x000e6e0000002100 */
[----:B------:R-:W1:Y:S01]  /*0020*/  LDC.64 R2, c[0x0][0x380] ;  /* 0x0000e000ff027b82 */ /* 0x000e620000000a00 */
[----:B------:R-:W2:Y:S01]  /*0030*/  LDCU.64 UR4, c[0x0][0x358] ;  /* 0x00006b00ff0477ac */ /* 0x000ea20008000a00 */
[----:B0-----:R-:W-:Y:S01]  /*0040*/  VIADD R1, R1, 0xfffffff8 ;  /* 0xfffffff801017836 */ /* 0x001fe20000000000 */
[----:B------:R-:W0:Y:S01]  /*0050*/  LDCU.64 UR6, c[0x4][0x8] ;  /* 0x01000100ff0677ac */ /* 0x000e220008000a00 */
[----:B-1----:R-:W-:-:S05]  /*0060*/  IMAD.WIDE.U32 R2, R10, 0x4, R2 ;  /* 0x000000040a027825 */ /* 0x002fca00078e0002 */
[----:B--2---:R-:W2:Y:S01]  /*0070*/  LDG.E R11, desc[UR4][R2.64] ;  /* 0x00000004020b7981 */ /* 0x004ea2000c1e1900 */
[----:B------:R-:W-:Y:S01]  /*0080*/  MOV R0, 0x0 ;  /* 0x0000000000007802 */ /* 0x000fe20000000f00 */
[----:B------:R-:W1:Y:S01]  /*0090*/  LDCU UR4, c[0x0][0x2f8] ;  /* 0x00005f00ff0477ac */ /* 0x000e620008000800 */
[----:B0-----:R-:W-:Y:S01]  /*00a0*/  IMAD.U32 R4, RZ, RZ, UR6 ;  /* 0x00000006ff047e24 */ /* 0x001fe2000f8e00ff */
[----:B------:R-:W-:Y:S01]  /*00b0*/  MOV R5, UR7 ;  /* 0x0000000700057c02 */ /* 0x000fe20008000f00 */
[----:B------:R0:W3:Y:S01]  /*00c0*/  LDC.64 R8, c[0x4][R0] ;  /* 0x0100000000087b82 */ /* 0x0000e20000000a00 */
[----:B------:R-:W4:Y:S01]  /*00d0*/  LDCU UR5, c[0x0][0x2fc] ;  /* 0x00005f80ff0577ac */ /* 0x000f220008000800 */
[----:B-1----:R-:W-:-:S05]  /*00e0*/  IADD3 R6, P0, PT, R1, UR4, RZ ;  /* 0x0000000401067c10 */ /* 0x002fca000ff1e0ff */
[----:B----4-:R-:W-:Y:S01]  /*00f0*/  IMAD.X R7, RZ, RZ, UR5, P0 ;  /* 0x00000005ff077e24 */ /* 0x010fe200080e06ff */
[----:B--23--:R0:W-:Y:S07]  /*0100*/  STL.64 [R1], R10 ;  /* 0x0000000a01007387 */ /* 0x00c1ee0000100a00 */
[----:B------:R-:W-:-:S07]  /*0110*/  LEPC R20, `(.L_x_0) ;  /* 0x000000001014794e */ /* 0x000fce0000000000 */
[----:B0-----:R-:W-:Y:S05]  /*0120*/  CALL.ABS.NOINC R8 ;  /* 0x0000000008007343 */ /* 0x001fea0003c00000 */
.L_x_0:
[----:B------:R-:W-:Y:S05]  /*0130*/  EXIT ;  /* 0x000000000000794d */ /* 0x000fea0003800000 */
.L_x_1:
[----:B------:R-:W-:-:S00]  /*0140*/  BRA `(.L_x_1) ;  /* 0xfffffffc00fc7947 */ /* 0x000fc0000383ffff */
[----:B------:R-:W-:-:S00]  /*0150*/  NOP ;  /* 0x0000000000007918 */ /* 0x000fc00000000000 */
        /* <DEDUP_REMOVED lines=10> */
.L_x_2:


//--------------------- .nv.global.init           --------------------------
	.section	.nv.global.init,"aw",@progbits
.nv.global.init:
	.type		$str,@object
	.size		$str,(.L_0 - $str)
$str:
        /*0000*/ 	.byte	0x69, 0x6e, 0x64, 0x65, 0x78, 0x3a, 0x20, 0x25, 0x64, 0x2c, 0x20, 0x76, 0x61, 0x6c, 0x75, 0x65
        /*0010*/ 	.byte	0x3a, 0x20, 0x25, 0x64, 0x0a, 0x00
.L_0:


//--------------------- .nv.shared.reserved.0     --------------------------
	.section	.nv.shared.reserved.0,"aw",@nobits
	.weak		__nv_reservedSMEM_offset_0_alias
	.size		__nv_reservedSMEM_offset_0_alias, 0, 64
	.other		__nv_reservedSMEM_offset_0_alias,@"STO_CUDA_RESERVED_SHARED STV_DEFAULT"
__nv_reservedSMEM_offset_0_alias:
	.zero		0
	.zero		64


//--------------------- .nv.constant0._Z3msgPi    --------------------------
	.section	.nv.constant0._Z3msgPi,"a",@progbits
	.sectionflags	@""
	.align	4
.nv.constant0._Z3msgPi:
	.zero		904


//--------------------- SYMBOLS --------------------------

	.type		.nv.reservedSmem.offset0,@object
	.size		.nv.reservedSmem.offset0,0x4
	.type		vprintf,@function
